//
// Generated by NVIDIA NVVM Compiler
//
// Compiler Build ID: CL-36424714
// Cuda compilation tools, release 13.0, V13.0.88
// Based on NVVM 20.0.0
//

.version 9.0
.target sm_100
.address_size 64

	// .globl	_Z12helloFromGPUv
.extern .func  (.param .b32 func_retval0) vprintf
(
	.param .b64 vprintf_param_0,
	.param .b64 vprintf_param_1
)
;
.global .align 1 .b8 $str[36] = {72, 101, 108, 108, 111, 32, 102, 114, 111, 109, 32, 71, 80, 85, 44, 116, 104, 114, 101, 97, 100, 73, 100, 58, 40, 37, 100, 44, 37, 100, 44, 37, 100, 41, 10};

.visible .entry _Z12helloFromGPUv()
{
	.local .align 8 .b8 	__local_depot0[16];
	.reg .b64 	%SP;
	.reg .b64 	%SPL;
	.reg .b32 	%r<6>;
	.reg .b64 	%rd<5>;

	mov.u64 	%SPL, __local_depot0;
	cvta.local.u64 	%SP, %SPL;
	add.u64 	%rd1, %SP, 0;
	add.u64 	%rd2, %SPL, 0;
	mov.u32 	%r1, %tid.x;
	mov.u32 	%r2, %tid.y;
	mov.u32 	%r3, %tid.z;
	st.local.v2.u32 	[%rd2], {%r1, %r2};
	st.local.u32 	[%rd2+8], %r3;
	mov.u64 	%rd3, $str;
	cvta.global.u64 	%rd4, %rd3;
	{ // callseq 0, 0
	.param .b64 param0;
	st.param.b64 	[param0], %rd4;
	.param .b64 param1;
	st.param.b64 	[param1], %rd1;
	.param .b32 retval0;
	call.uni (retval0), 
	vprintf, 
	(
	param0, 
	param1
	);
	ld.param.b32 	%r4, [retval0];
	} // callseq 0
	ret;

}


// ===== COMPILED SASS (sm_100) =====

	.target	sm_100

	.elftype	@"ET_EXEC"


//--------------------- .note.nv.tkinfo           --------------------------
	.section	.note.nv.tkinfo,"",@"SHT_NOTE"
	.sectionflags	@"SHF_NOTE_NV_TKINFO"
	.tkinfo
        /*0018*/ 	.word	0x00000002
        /*0030*/ 	.string	""
        /*0030*/ 	.string	"ptxas"
        /*0030*/ 	.string	"Cuda compilation tools, release 13.0, V13.0.88"
        /*0030*/ 	.string	"Build cuda_13.0.r13.0/compiler.36424714_0"
        /*0030*/ 	.string	"-arch sm_100 -m 64 "



//--------------------- .note.nv.cuinfo           --------------------------
	.section	.note.nv.cuinfo,"",@"SHT_NOTE"
	.sectionflags	@"SHF_NOTE_NV_CUINFO"
        /*0018*/ 	.short	0x0002
        /*001a*/ 	.short	0x0064
        /*001c*/ 	.short	0x0082
	.zero		2


//--------------------- .nv.info                  --------------------------
	.section	.nv.info,"",@"SHT_CUDA_INFO"
	.align	4


	//----- nvinfo : EIATTR_REGCOUNT
	.align		4
        /*0000*/ 	.byte	0x04, 0x2f
        /*0002*/ 	.short	(.L_2 - .L_1)
	.align		4
.L_1:
        /*0004*/ 	.word	index@(_Z12helloFromGPUv)
        /*0008*/ 	.word	0x00000018


	//----- nvinfo : EIATTR_FRAME_SIZE
	.align		4
.L_2:
        /*000c*/ 	.byte	0x04, 0x11
        /*000e*/ 	.short	(.L_4 - .L_3)
	.align		4
.L_3:
        /*0010*/ 	.word	index@(_Z12helloFromGPUv)
        /*0014*/ 	.word	0x00000010


	//----- nvinfo : EIATTR_MIN_STACK_SIZE
	.align		4
.L_4:
        /*0018*/ 	.byte	0x04, 0x12
        /*001a*/ 	.short	(.L_6 - .L_5)
	.align		4
.L_5:
        /*001c*/ 	.word	index@(_Z12helloFromGPUv)
        /*0020*/ 	.word	0x00000010
.L_6:


//--------------------- .nv.compat                --------------------------
	.section	.nv.compat,"",@"SHT_CUDA_COMPAT_INFO"
	.align	4
        /*0000*/ 	.byte	0x02, 0x09, 0x00, 0x00, 0x02, 0x02, 0x01, 0x00, 0x02, 0x05, 0x05, 0x00, 0x03, 0x07, 0x01, 0x01
        /*0010*/ 	.byte	0x02, 0x03, 0x00, 0x00, 0x02, 0x06, 0x01, 0x00, 0x04, 0x0b, 0x08, 0x00, 0x09, 0x00, 0x00, 0x00
        /*0020*/ 	.byte	0x00, 0x00, 0x00, 0x00


//--------------------- .nv.info._Z12helloFromGPUv --------------------------
	.section	.nv.info._Z12helloFromGPUv,"",@"SHT_CUDA_INFO"
	.sectionflags	@""
	.align	4


	//----- nvinfo : EIATTR_CUDA_API_VERSION
	.align		4
        /*0000*/ 	.byte	0x04, 0x37
        /*0002*/ 	.short	(.L_8 - .L_7)
.L_7:
        /*0004*/ 	.word	0x00000082


	//----- nvinfo : EIATTR_SPARSE_MMA_MASK
	.align		4
.L_8:
        /*0008*/ 	.byte	0x03, 0x50
        /*000a*/ 	.short	0x0000


	//----- nvinfo : EIATTR_MAXREG_COUNT
	.align		4
        /*000c*/ 	.byte	0x03, 0x1b
        /*000e*/ 	.short	0x00ff


	//----- nvinfo : EIATTR_EXTERNS
	.align		4
        /*0010*/ 	.byte	0x04, 0x0f
        /*0012*/ 	.short	(.L_10 - .L_9)


	//   ....[0]....
	.align		4
.L_9:
        /*0014*/ 	.word	index@(vprintf)


	//----- nvinfo : EIATTR_MERCURY_ISA_VERSION
	.align		4
.L_10:
        /*0018*/ 	.byte	0x03, 0x5f
        /*001a*/ 	.short	0x0101


	//----- nvinfo : EIATTR_VRC_CTA_INIT_COUNT
	.align		4
        /*001c*/ 	.byte	0x02, 0x4a
	.zero		1
	.zero		1


	//----- nvinfo : EIATTR_SYSCALL_OFFSETS
	.align		4
        /*0020*/ 	.byte	0x04, 0x46
        /*0022*/ 	.short	(.L_12 - .L_11)


	//   ....[0]....
.L_11:
        /*0024*/ 	.word	0x00000110


	//----- nvinfo : EIATTR_EXIT_INSTR_OFFSETS
	.align		4
.L_12:
        /*0028*/ 	.byte	0x04, 0x1c
        /*002a*/ 	.short	(.L_14 - .L_13)


	//   ....[0]....
.L_13:
        /*002c*/ 	.word	0x00000120


	//----- nvinfo : EIATTR_SW_WAR
	.align		4
.L_14:
        /*0030*/ 	.byte	0x04, 0x36
        /*0032*/ 	.short	(.L_16 - .L_15)
.L_15:
        /*0034*/ 	.word	0x00000008
.L_16:


//--------------------- .nv.callgraph             --------------------------
	.section	.nv.callgraph,"",@"SHT_CUDA_CALLGRAPH"
	.align	4
	.sectionentsize	8
	.align		4
        /*0000*/ 	.word	0x00000000
	.align		4
        /*0004*/ 	.word	0xffffffff
	.align		4
        /*0008*/ 	.word	index@(_Z12helloFromGPUv)
	.align		4
        /*000c*/ 	.word	index@(vprintf)
	.align		4
        /*0010*/ 	.word	0x00000000
	.align		4
        /*0014*/ 	.word	0xfffffffe
	.align		4
        /*0018*/ 	.word	0x00000000
	.align		4
        /*001c*/ 	.word	0xfffffffd
	.align		4
        /*0020*/ 	.word	0x00000000
	.align		4
        /*0024*/ 	.word	0xfffffffc


//--------------------- .nv.constant4             --------------------------
	.section	.nv.constant4,"a",@progbits
	.align	8
	.align		8
.nv.constant4:
        /*0000*/ 	.dword	vprintf
	.align		8
        /*0008*/ 	.dword	$str


//--------------------- .text._Z12helloFromGPUv   --------------------------
	.section	.text._Z12helloFromGPUv,"ax",@progbits
	.align	128
        .global         _Z12helloFromGPUv
        .type           _Z12helloFromGPUv,@function
        .size           _Z12helloFromGPUv,(.L_x_2 - _Z12helloFromGPUv)
        .other          _Z12helloFromGPUv,@"STO_CUDA_ENTRY STV_DEFAULT"
_Z12helloFromGPUv:
.text._Z12helloFromGPUv:
[----:B------:R-:W0:Y:S01]  /*0000*/  LDC R1, c[0x0][0x37c] ;  /* 0x0000df00ff017b82 */ /* 0x000e220000000800 */
[----:B------:R-:W1:Y:S01]  /*0010*/  S2R R8, SR_TID.X ;  /* 0x0000000000087919 */ /* 0x000e620000002100 */
[----:B0-----:R-:W-:Y:S01]  /*0020*/  VIADD R1, R1, 0xfffffff0 ;  /* 0xfffffff001017836 */ /* 0x001fe20000000000 */
[----:B------:R-:W-:Y:S01]  /*0030*/  MOV R0, 0x0 ;  /* 0x0000000000007802 */ /* 0x000fe20000000f00 */
[----:B------:R-:W0:Y:S01]  /*0040*/  LDCU UR4, c[0x0][0x2f8] ;  /* 0x00005f00ff0477ac */ /* 0x000e220008000800 */
[----:B------:R-:W1:Y:S03]  /*0050*/  S2R R9, SR_TID.Y ;  /* 0x0000000000097919 */ /* 0x000e660000002200 */
[----:B------:R2:W3:Y:S01]  /*0060*/  LDC.64 R2, c[0x4][R0] ;  /* 0x0100000000027b82 */ /* 0x0004e20000000a00 */
[----:B------:R-:W4:Y:S01]  /*0070*/  LDCU.64 UR6, c[0x4][0x8] ;  /* 0x01000100ff0677ac */ /* 0x000f220008000a00 */
[----:B------:R-:W5:Y:S01]  /*0080*/  S2R R10, SR_TID.Z ;  /* 0x00000000000a7919 */ /* 0x000f620000002300 */
[----:B------:R-:W2:Y:S01]  /*0090*/  LDCU UR5, c[0x0][0x2fc] ;  /* 0x00005f80ff0577ac */ /* 0x000ea20008000800 */
[----:B0-----:R-:W-:Y:S01]  /*00a0*/  IADD3 R6, P0, PT, R1, UR4, RZ ;  /* 0x0000000401067c10 */ /* 0x001fe2000ff1e0ff */
[----:B----4-:R-:W-:Y:S01]  /*00b0*/  IMAD.U32 R4, RZ, RZ, UR6 ;  /* 0x00000006ff047e24 */ /* 0x010fe2000f8e00ff */
[----:B------:R-:W-:-:S03]  /*00c0*/  MOV R5, UR7 ;  /* 0x0000000700057c02 */ /* 0x000fc60008000f00 */
[----:B--2---:R-:W-:Y:S01]  /*00d0*/  IMAD.X R7, RZ, RZ, UR5, P0 ;  /* 0x00000005ff077e24 */ /* 0x004fe200080e06ff */
[----:B-1----:R0:W-:Y:S04]  /*00e0*/  STL.64 [R1], R8 ;  /* 0x0000000801007387 */ /* 0x0021e80000100a00 */
[----:B-----5:R0:W-:Y:S03]  /*00f0*/  STL [R1+0x8], R10 ;  /* 0x0000080a01007387 */ /* 0x0201e60000100800 */
[----:B------:R-:W-:-:S07]  /*0100*/  LEPC R20, `(.L_x_0) ;  /* 0x000000001014794e */ /* 0x000fce0000000000 */
[----:B0--3--:R-:W-:Y:S05]  /*0110*/  CALL.ABS.NOINC R2 ;  /* 0x0000000002007343 */ /* 0x009fea0003c00000 */
.L_x_0:
[----:B------:R-:W-:Y:S05]  /*0120*/  EXIT ;  /* 0x000000000000794d */ /* 0x000fea0003800000 */
.L_x_1:
[----:B------:R-:W-:-:S00]  /*0130*/  BRA `(.L_x_1) ;  /* 0xfffffffc00fc7947 */ /* 0x000fc0000383ffff */
[----:B------:R-:W-:-:S00]  /*0140*/  NOP ;  /* 0x0000000000007918 */ /* 0x000fc00000000000 */
        /* <DEDUP_REMOVED lines=11> */
.L_x_2:


//--------------------- .nv.global.init           --------------------------
	.section	.nv.global.init,"aw",@progbits
.nv.global.init:
	.type		$str,@object
	.size		$str,(.L_0 - $str)
$str:
        /*0000*/ 	.byte	0x48, 0x65, 0x6c, 0x6c, 0x6f, 0x20, 0x66, 0x72, 0x6f, 0x6d, 0x20, 0x47, 0x50, 0x55, 0x2c, 0x74
        /*0010*/ 	.byte	0x68, 0x72, 0x65, 0x61, 0x64, 0x49, 0x64, 0x3a, 0x28, 0x25, 0x64, 0x2c, 0x25, 0x64, 0x2c, 0x25
        /*0020*/ 	.byte	0x64, 0x29, 0x0a, 0x00
.L_0:


//--------------------- .nv.shared.reserved.0     --------------------------
	.section	.nv.shared.reserved.0,"aw",@nobits
	.weak		__nv_reservedSMEM_offset_0_alias
	.size		__nv_reservedSMEM_offset_0_alias, 0, 64
	.other		__nv_reservedSMEM_offset_0_alias,@"STO_CUDA_RESERVED_SHARED STV_DEFAULT"
__nv_reservedSMEM_offset_0_alias:
	.zero		0
	.zero		64


//--------------------- .nv.constant0._Z12helloFromGPUv --------------------------
	.section	.nv.constant0._Z12helloFromGPUv,"a",@progbits
	.sectionflags	@""
	.align	4
.nv.constant0._Z12helloFromGPUv:
	.zero		896


//--------------------- SYMBOLS --------------------------

	.type		.nv.reservedSmem.offset0,@object
	.size		.nv.reservedSmem.offset0,0x4
	.type		vprintf,@function
